	.headerflags	@"EF_CUDA_TEXMODE_UNIFIED EF_CUDA_64BIT_ADDRESS EF_CUDA_ACCELERATORS EF_CUDA_SM90 EF_CUDA_VIRTUAL_SM(EF_CUDA_SM90)"
	.elftype	@"ET_EXEC"


//--------------------- .nv.info                  --------------------------
	.section	.nv.info,"",@"SHT_CUDA_INFO"
	.align	4


	//----- nvinfo : EIATTR_REGCOUNT
	.align		4
        /*0000*/ 	.byte	0x04, 0x2f
        /*0002*/ 	.short	(.L_2 - .L_1)
	.align		4
.L_1:
        /*0004*/ 	.word	index@(triton_poi_fused_native_group_norm_relu_36)
        /*0008*/ 	.word	0x00000012


	//----- nvinfo : EIATTR_MIN_STACK_SIZE
	.align		4
.L_2:
        /*000c*/ 	.byte	0x04, 0x12
        /*000e*/ 	.short	(.L_4 - .L_3)
	.align		4
.L_3:
        /*0010*/ 	.word	index@(triton_poi_fused_native_group_norm_relu_36)
        /*0014*/ 	.word	0x00000000


	//----- nvinfo : EIATTR_FRAME_SIZE
	.align		4
.L_4:
        /*0018*/ 	.byte	0x04, 0x11
        /*001a*/ 	.short	(.L_6 - .L_5)
	.align		4
.L_5:
        /*001c*/ 	.word	index@(triton_poi_fused_native_group_norm_relu_36)
        /*0020*/ 	.word	0x00000000


	//----- nvinfo : EIATTR_MIN_STACK_SIZE
	.align		4
.L_6:
        /*0024*/ 	.byte	0x04, 0x12
        /*0026*/ 	.short	(.L_8 - .L_7)
	.align		4
.L_7:
        /*0028*/ 	.word	index@(triton_poi_fused_native_group_norm_relu_36)
        /*002c*/ 	.word	0x00000000
.L_8:


//--------------------- .nv.info.triton_poi_fused_native_group_norm_relu_36 --------------------------
	.section	.nv.info.triton_poi_fused_native_group_norm_relu_36,"",@"SHT_CUDA_INFO"
	.sectionflags	@""
	.align	4


	//----- nvinfo : EIATTR_CUDA_API_VERSION
	.align		4
        /*0000*/ 	.byte	0x04, 0x37
        /*0002*/ 	.short	(.L_10 - .L_9)
.L_9:
        /*0004*/ 	.word	0x0000007c


	//----- nvinfo : EIATTR_KPARAM_INFO
	.align		4
.L_10:
        /*0008*/ 	.byte	0x04, 0x17
        /*000a*/ 	.short	(.L_12 - .L_11)
.L_11:
        /*000c*/ 	.word	0x00000000
        /*0010*/ 	.short	0x0006
        /*0012*/ 	.short	0x0030
        /*0014*/ 	.byte	0x00, 0xf0, 0x11, 0x00


	//----- nvinfo : EIATTR_KPARAM_INFO
	.align		4
.L_12:
        /*0018*/ 	.byte	0x04, 0x17
        /*001a*/ 	.short	(.L_14 - .L_13)
.L_13:
        /*001c*/ 	.word	0x00000000
        /*0020*/ 	.short	0x0005
        /*0022*/ 	.short	0x0028
        /*0024*/ 	.byte	0x00, 0xf4, 0x21, 0x00


	//----- nvinfo : EIATTR_KPARAM_INFO
	.align		4
.L_14:
        /*0028*/ 	.byte	0x04, 0x17
        /*002a*/ 	.short	(.L_16 - .L_15)
.L_15:
        /*002c*/ 	.word	0x00000000
        /*0030*/ 	.short	0x0004
        /*0032*/ 	.short	0x0020
        /*0034*/ 	.byte	0x00, 0xf4, 0x21, 0x00


	//----- nvinfo : EIATTR_KPARAM_INFO
	.align		4
.L_16:
        /*0038*/ 	.byte	0x04, 0x17
        /*003a*/ 	.short	(.L_18 - .L_17)
.L_17:
        /*003c*/ 	.word	0x00000000
        /*0040*/ 	.short	0x0003
        /*0042*/ 	.short	0x0018
        /*0044*/ 	.byte	0x00, 0xf4, 0x21, 0x00


	//----- nvinfo : EIATTR_KPARAM_INFO
	.align		4
.L_18:
        /*0048*/ 	.byte	0x04, 0x17
        /*004a*/ 	.short	(.L_20 - .L_19)
.L_19:
        /*004c*/ 	.word	0x00000000
        /*0050*/ 	.short	0x0002
        /*0052*/ 	.short	0x0010
        /*0054*/ 	.byte	0x00, 0xf4, 0x21, 0x00


	//----- nvinfo : EIATTR_KPARAM_INFO
	.align		4
.L_20:
        /*0058*/ 	.byte	0x04, 0x17
        /*005a*/ 	.short	(.L_22 - .L_21)
.L_21:
        /*005c*/ 	.word	0x00000000
        /*0060*/ 	.short	0x0001
        /*0062*/ 	.short	0x0008
        /*0064*/ 	.byte	0x00, 0xf4, 0x21, 0x00


	//----- nvinfo : EIATTR_KPARAM_INFO
	.align		4
.L_22:
        /*0068*/ 	.byte	0x04, 0x17
        /*006a*/ 	.short	(.L_24 - .L_23)
.L_23:
        /*006c*/ 	.word	0x00000000
        /*0070*/ 	.short	0x0000
        /*0072*/ 	.short	0x0000
        /*0074*/ 	.byte	0x00, 0xf4, 0x21, 0x00


	//----- nvinfo : EIATTR_SPARSE_MMA_MASK
	.align		4
.L_24:
        /*0078*/ 	.byte	0x03, 0x50
        /*007a*/ 	.short	0x0000


	//----- nvinfo : EIATTR_MAXREG_COUNT
	.align		4
        /*007c*/ 	.byte	0x03, 0x1b
        /*007e*/ 	.short	0x00ff


	//----- nvinfo : EIATTR_EXIT_INSTR_OFFSETS
	.align		4
        /*0080*/ 	.byte	0x04, 0x1c
        /*0082*/ 	.short	(.L_26 - .L_25)


	//   ....[0]....
.L_25:
        /*0084*/ 	.word	0x00000350


	//----- nvinfo : EIATTR_REQNTID
	.align		4
.L_26:
        /*0088*/ 	.byte	0x04, 0x10
        /*008a*/ 	.short	(.L_28 - .L_27)
.L_27:
        /*008c*/ 	.word	0x00000080
        /*0090*/ 	.word	0x00000001
        /*0094*/ 	.word	0x00000001


	//----- nvinfo : EIATTR_CBANK_PARAM_SIZE
	.align		4
.L_28:
        /*0098*/ 	.byte	0x03, 0x19
        /*009a*/ 	.short	0x0034


	//----- nvinfo : EIATTR_PARAM_CBANK
	.align		4
        /*009c*/ 	.byte	0x04, 0x0a
        /*009e*/ 	.short	(.L_30 - .L_29)
	.align		4
.L_29:
        /*00a0*/ 	.word	index@(.nv.constant0.triton_poi_fused_native_group_norm_relu_36)
        /*00a4*/ 	.short	0x0210
        /*00a6*/ 	.short	0x0034


	//----- nvinfo : EIATTR_SW_WAR
	.align		4
.L_30:
        /*00a8*/ 	.byte	0x04, 0x36
        /*00aa*/ 	.short	(.L_32 - .L_31)
.L_31:
        /*00ac*/ 	.word	0x00000008
.L_32:


//--------------------- .nv.callgraph             --------------------------
	.section	.nv.callgraph,"",@"SHT_CUDA_CALLGRAPH"
	.align	4
	.sectionentsize	8
	.align		4
        /*0000*/ 	.word	0x00000000
	.align		4
        /*0004*/ 	.word	0xffffffff
	.align		4
        /*0008*/ 	.word	0x00000000
	.align		4
        /*000c*/ 	.word	0xfffffffe
	.align		4
        /*0010*/ 	.word	0x00000000
	.align		4
        /*0014*/ 	.word	0xfffffffd
	.align		4
        /*0018*/ 	.word	0x00000000
	.align		4
        /*001c*/ 	.word	0xfffffffc


//--------------------- .nv.constant4             --------------------------
	.section	.nv.constant4,"a",@progbits
	.align	8
	.align		8
.nv.constant4:
        /*0000*/ 	.dword	_$_str


//--------------------- .text.triton_poi_fused_native_group_norm_relu_36 --------------------------
	.section	.text.triton_poi_fused_native_group_norm_relu_36,"ax",@progbits
	.align	128
        .global         triton_poi_fused_native_group_norm_relu_36
        .type           triton_poi_fused_native_group_norm_relu_36,@function
        .size           triton_poi_fused_native_group_norm_relu_36,(.L_x_1 - triton_poi_fused_native_group_norm_relu_36)
        .other          triton_poi_fused_native_group_norm_relu_36,@"STO_CUDA_ENTRY STV_DEFAULT"
triton_poi_fused_native_group_norm_relu_36:
.text.triton_poi_fused_native_group_norm_relu_36:
[----:B------:R-:W-:Y:S01]  /*0000*/  LDC R1, c[0x0][0x28] ;  /* 0x00000a00ff017b82 */ /* 0x000fe20000000800 */
[----:B------:R-:W1:Y:S07]  /*0010*/  S2R R0, SR_TID.X ;  /* 0x0000000000007919 */ /* 0x000e6e0000002100 */
[----:B------:R-:W2:Y:S01]  /*0020*/  LDC.64 R6, c[0x0][0x220] ;  /* 0x00008800ff067b82 */ /* 0x000ea20000000a00 */
[----:B------:R-:W-:Y:S01]  /*0030*/  ULDC.64 UR4, c[0x0][0x208] ;  /* 0x0000820000047ab9 */ /* 0x000fe20000000a00 */
[----:B------:R-:W3:Y:S06]  /*0040*/  S2R R5, SR_CTAID.X ;  /* 0x0000000000057919 */ /* 0x000eec0000002500 */
[----:B------:R-:W4:Y:S08]  /*0050*/  LDC.64 R10, c[0x0][0x218] ;  /* 0x00008600ff0a7b82 */ /* 0x000f300000000a00 */
[----:B------:R-:W5:Y:S08]  /*0060*/  LDC.64 R8, c[0x0][0x210] ;  /* 0x00008400ff087b82 */ /* 0x000f700000000a00 */
[----:B------:R-:W2:Y:S01]  /*0070*/  LDC.64 R14, c[0x0][0x228] ;  /* 0x00008a00ff0e7b82 */ /* 0x000ea20000000a00 */
[----:B-1----:R-:W-:Y:S01]  /*0080*/  IMAD.SHL.U32 R0, R0, 0x2, RZ ;  /* 0x0000000200007824 */ /* 0x002fe200078e00ff */
[----:B---3--:R-:W-:-:S04]  /*0090*/  SHF.R.S32.HI R3, RZ, 0x17, R5 ;  /* 0x00000017ff037819 */ /* 0x008fc80000011405 */
[----:B------:R-:W-:Y:S02]  /*00a0*/  LOP3.LUT R0, R0, 0xfe, RZ, 0xc0, !PT ;  /* 0x000000fe00007812 */ /* 0x000fe400078ec0ff */
[----:B------:R-:W-:-:S03]  /*00b0*/  SGXT R3, R3, 0x1 ;  /* 0x000000010303781a */ /* 0x000fc60000000200 */
[----:B------:R-:W-:-:S05]  /*00c0*/  IMAD R0, R5, 0x100, R0 ;  /* 0x0000010005007824 */ /* 0x000fca00078e0200 */
[CC--:B------:R-:W-:Y:S02]  /*00d0*/  LEA.HI R2, R3.reuse, R0.reuse, RZ, 0xa ;  /* 0x0000000003027211 */ /* 0x0c0fe400078f50ff */
[----:B------:R-:W-:Y:S02]  /*00e0*/  LEA.HI R3, R3, R0, RZ, 0xe ;  /* 0x0000000003037211 */ /* 0x000fe400078f70ff */
[----:B------:R-:W-:Y:S02]  /*00f0*/  LOP3.LUT R5, R2, 0xfffffc00, RZ, 0xc0, !PT ;  /* 0xfffffc0002057812 */ /* 0x000fe400078ec0ff */
[----:B------:R-:W-:-:S03]  /*0100*/  SHF.R.S32.HI R3, RZ, 0xe, R3 ;  /* 0x0000000eff037819 */ /* 0x000fc60000011403 */
[----:B------:R-:W-:-:S05]  /*0110*/  IMAD.IADD R2, R0, 0x1, -R5 ;  /* 0x0000000100027824 */ /* 0x000fca00078e0a05 */
[----:B------:R-:W-:-:S04]  /*0120*/  PRMT R4, R2, 0x9910, RZ ;  /* 0x0000991002047816 */ /* 0x000fc800000000ff */
[----:B------:R-:W-:-:S04]  /*0130*/  SHF.R.S32.HI R4, RZ, 0xf, R4 ;  /* 0x0000000fff047819 */ /* 0x000fc80000011404 */
[----:B------:R-:W-:-:S04]  /*0140*/  LOP3.LUT R5, R4, 0xffff, RZ, 0xc0, !PT ;  /* 0x0000ffff04057812 */ /* 0x000fc800078ec0ff */
[----:B------:R-:W-:-:S04]  /*0150*/  LEA.HI R4, R5, R2, RZ, 0x15 ;  /* 0x0000000205047211 */ /* 0x000fc800078fa8ff */
[----:B------:R-:W-:-:S04]  /*0160*/  PRMT R4, R4, 0x9910, RZ ;  /* 0x0000991004047816 */ /* 0x000fc800000000ff */
[----:B------:R-:W-:-:S04]  /*0170*/  SHF.R.S32.HI R4, RZ, 0x5, R4 ;  /* 0x00000005ff047819 */ /* 0x000fc80000011404 */
[----:B------:R-:W-:-:S05]  /*0180*/  PRMT R4, R4, 0x9910, RZ ;  /* 0x0000991004047816 */ /* 0x000fca00000000ff */
[----:B------:R-:W-:Y:S02]  /*0190*/  IMAD R3, R3, 0x20, R4 ;  /* 0x0000002003037824 */ /* 0x000fe400078e0204 */
[----:B------:R-:W1:Y:S02]  /*01a0*/  LDC.64 R4, c[0x0][0x230] ;  /* 0x00008c00ff047b82 */ /* 0x000e640000000a00 */
[----:B--2---:R-:W-:-:S06]  /*01b0*/  IMAD.WIDE R12, R3, 0x4, R6 ;  /* 0x00000004030c7825 */ /* 0x004fcc00078e0206 */
[----:B------:R-:W2:Y:S01]  /*01c0*/  LDG.E.EL R12, desc[UR4][R12.64] ;  /* 0x000000040c0c7981 */ /* 0x000ea2000c2e1900 */
[----:B----4-:R-:W-:-:S04]  /*01d0*/  IMAD.WIDE R10, R3, 0x4, R10 ;  /* 0x00000004030a7825 */ /* 0x010fc800078e020a */
[----:B-----5:R-:W-:Y:S02]  /*01e0*/  IMAD.WIDE R6, R0, 0x4, R8 ;  /* 0x0000000400067825 */ /* 0x020fe400078e0208 */
[----:B------:R-:W3:Y:S04]  /*01f0*/  LDG.E.EL R10, desc[UR4][R10.64] ;  /* 0x000000040a0a7981 */ /* 0x000ee8000c2e1900 */
[----:B------:R-:W3:Y:S01]  /*0200*/  LDG.E.64 R6, desc[UR4][R6.64] ;  /* 0x0000000406067981 */ /* 0x000ee2000c1e1b00 */
[----:B0-----:R-:W-:-:S04]  /*0210*/  IMAD.WIDE R8, R2, 0x4, R14 ;  /* 0x0000000402087825 */ /* 0x001fc800078e020e */
[----:B-1----:R-:W-:Y:S02]  /*0220*/  IMAD.WIDE R4, R2, 0x4, R4 ;  /* 0x0000000402047825 */ /* 0x002fe400078e0204 */
[----:B------:R-:W4:Y:S04]  /*0230*/  LDG.E.EL.64 R2, desc[UR4][R8.64] ;  /* 0x0000000408027981 */ /* 0x000f28000c2e1b00 */
[----:B------:R-:W4:Y:S01]  /*0240*/  LDG.E.EL.64 R4, desc[UR4][R4.64] ;  /* 0x0000000404047981 */ /* 0x000f22000c2e1b00 */
[----:B------:R-:W-:-:S04]  /*0250*/  IMAD.MOV.U32 R15, RZ, RZ, 0x3b000000 ;  /* 0x3b000000ff0f7424 */ /* 0x000fc800078e00ff */
[----:B--2---:R-:W-:Y:S02]  /*0260*/  FFMA R14, R12, R15, 9.9999997473787516356e-06 ;  /* 0x3727c5ac0c0e7423 */ /* 0x004fe4000000000f */
[----:B------:R-:W0:Y:S04]  /*0270*/  LDC.64 R12, c[0x0][0x238] ;  /* 0x00008e00ff0c7b82 */ /* 0x000e280000000a00 */
[----:B------:R-:W1:Y:S01]  /*0280*/  MUFU.RSQ R14, R14 ;  /* 0x0000000e000e7308 */ /* 0x000e620000001400 */
[--C-:B---3--:R-:W-:Y:S01]  /*0290*/  FADD R15, R6, -R10.reuse ;  /* 0x8000000a060f7221 */ /* 0x108fe20000000000 */
[----:B------:R-:W-:-:S03]  /*02a0*/  FADD R11, R7, -R10 ;  /* 0x8000000a070b7221 */ /* 0x000fc60000000000 */
[C---:B-1----:R-:W-:Y:S01]  /*02b0*/  FMUL R15, R14.reuse, R15 ;  /* 0x0000000f0e0f7220 */ /* 0x042fe20000400000 */
[----:B------:R-:W-:-:S03]  /*02c0*/  FMUL R6, R14, R11 ;  /* 0x0000000b0e067220 */ /* 0x000fc60000400000 */
[----:B----4-:R-:W-:Y:S01]  /*02d0*/  FFMA R15, R2, R15, R4 ;  /* 0x0000000f020f7223 */ /* 0x010fe20000000004 */
[----:B------:R-:W-:Y:S01]  /*02e0*/  FFMA R6, R3, R6, R5 ;  /* 0x0000000603067223 */ /* 0x000fe20000000005 */
[----:B0-----:R-:W-:-:S03]  /*02f0*/  IMAD.WIDE R2, R0, 0x4, R12 ;  /* 0x0000000400027825 */ /* 0x001fc600078e020c */
[C---:B------:R-:W-:Y:S02]  /*0300*/  FSETP.GEU.AND P0, PT, R15.reuse, RZ, PT ;  /* 0x000000ff0f00720b */ /* 0x040fe40003f0e000 */
[C---:B------:R-:W-:Y:S02]  /*0310*/  FSETP.GEU.AND P1, PT, R6.reuse, RZ, PT ;  /* 0x000000ff0600720b */ /* 0x040fe40003f2e000 */
[----:B------:R-:W-:Y:S02]  /*0320*/  FSEL R4, R15, RZ, P0 ;  /* 0x000000ff0f047208 */ /* 0x000fe40000000000 */
[----:B------:R-:W-:-:S05]  /*0330*/  FSEL R5, R6, RZ, P1 ;  /* 0x000000ff06057208 */ /* 0x000fca0000800000 */
[----:B------:R-:W-:Y:S01]  /*0340*/  STG.E.64 desc[UR4][R2.64], R4 ;  /* 0x0000000402007986 */ /* 0x000fe2000c101b04 */
[----:B------:R-:W-:Y:S05]  /*0350*/  EXIT ;  /* 0x000000000000794d */ /* 0x000fea0003800000 */
.L_x_0:
[----:B------:R-:W-:-:S00]  /*0360*/  BRA `(.L_x_0) ;  /* 0xfffffffc00fc7947 */ /* 0x000fc0000383ffff */
[----:B------:R-:W-:-:S00]  /*0370*/  NOP ;  /* 0x0000000000007918 */ /* 0x000fc00000000000 */
        /* <DEDUP_REMOVED lines=8> */
.L_x_1:


//--------------------- .nv.global.init           --------------------------
	.section	.nv.global.init,"aw",@progbits
.nv.global.init:
	.type		_$_str,@object
	.size		_$_str,(.L_0 - _$_str)
_$_str:
        /*0000*/ 	.byte	0x5f, 0x5f, 0x43, 0x55, 0x44, 0x41, 0x5f, 0x46, 0x54, 0x5a, 0x00
.L_0:


//--------------------- .nv.constant0.triton_poi_fused_native_group_norm_relu_36 --------------------------
	.section	.nv.constant0.triton_poi_fused_native_group_norm_relu_36,"a",@progbits
	.sectionflags	@""
	.align	4
.nv.constant0.triton_poi_fused_native_group_norm_relu_36:
	.zero		580
